	.headerflags	@"EF_CUDA_TEXMODE_UNIFIED EF_CUDA_64BIT_ADDRESS EF_CUDA_ACCELERATORS EF_CUDA_SM90 EF_CUDA_VIRTUAL_SM(EF_CUDA_SM90)"
	.elftype	@"ET_EXEC"


//--------------------- .nv.info                  --------------------------
	.section	.nv.info,"",@"SHT_CUDA_INFO"
	.align	4


	//----- nvinfo : EIATTR_REGCOUNT
	.align		4
        /*0000*/ 	.byte	0x04, 0x2f
        /*0002*/ 	.short	(.L_3 - .L_2)
	.align		4
.L_2:
        /*0004*/ 	.word	index@(triton_poi_fused__native_batch_norm_legit_no_training_add_relu_threshold_backward_12)
        /*0008*/ 	.word	0x00000018


	//----- nvinfo : EIATTR_MIN_STACK_SIZE
	.align		4
.L_3:
        /*000c*/ 	.byte	0x04, 0x12
        /*000e*/ 	.short	(.L_5 - .L_4)
	.align		4
.L_4:
        /*0010*/ 	.word	index@(triton_poi_fused__native_batch_norm_legit_no_training_add_relu_threshold_backward_12)
        /*0014*/ 	.word	0x00000000


	//----- nvinfo : EIATTR_FRAME_SIZE
	.align		4
.L_5:
        /*0018*/ 	.byte	0x04, 0x11
        /*001a*/ 	.short	(.L_7 - .L_6)
	.align		4
.L_6:
        /*001c*/ 	.word	index@(triton_poi_fused__native_batch_norm_legit_no_training_add_relu_threshold_backward_12)
        /*0020*/ 	.word	0x00000000


	//----- nvinfo : EIATTR_MIN_STACK_SIZE
	.align		4
.L_7:
        /*0024*/ 	.byte	0x04, 0x12
        /*0026*/ 	.short	(.L_9 - .L_8)
	.align		4
.L_8:
        /*0028*/ 	.word	index@(triton_poi_fused__native_batch_norm_legit_no_training_add_relu_threshold_backward_12)
        /*002c*/ 	.word	0x00000000
.L_9:


//--------------------- .nv.info.triton_poi_fused__native_batch_norm_legit_no_training_add_relu_threshold_backward_12 --------------------------
	.section	.nv.info.triton_poi_fused__native_batch_norm_legit_no_training_add_relu_threshold_backward_12,"",@"SHT_CUDA_INFO"
	.sectionflags	@""
	.align	4


	//----- nvinfo : EIATTR_CUDA_API_VERSION
	.align		4
        /*0000*/ 	.byte	0x04, 0x37
        /*0002*/ 	.short	(.L_11 - .L_10)
.L_10:
        /*0004*/ 	.word	0x0000007c


	//----- nvinfo : EIATTR_KPARAM_INFO
	.align		4
.L_11:
        /*0008*/ 	.byte	0x04, 0x17
        /*000a*/ 	.short	(.L_13 - .L_12)
.L_12:
        /*000c*/ 	.word	0x00000000
        /*0010*/ 	.short	0x000a
        /*0012*/ 	.short	0x0050
        /*0014*/ 	.byte	0x00, 0xf0, 0x11, 0x00


	//----- nvinfo : EIATTR_KPARAM_INFO
	.align		4
.L_13:
        /*0018*/ 	.byte	0x04, 0x17
        /*001a*/ 	.short	(.L_15 - .L_14)
.L_14:
        /*001c*/ 	.word	0x00000000
        /*0020*/ 	.short	0x0009
        /*0022*/ 	.short	0x0048
        /*0024*/ 	.byte	0x00, 0xf4, 0x21, 0x00


	//----- nvinfo : EIATTR_KPARAM_INFO
	.align		4
.L_15:
        /*0028*/ 	.byte	0x04, 0x17
        /*002a*/ 	.short	(.L_17 - .L_16)
.L_16:
        /*002c*/ 	.word	0x00000000
        /*0030*/ 	.short	0x0008
        /*0032*/ 	.short	0x0040
        /*0034*/ 	.byte	0x00, 0xf4, 0x21, 0x00


	//----- nvinfo : EIATTR_KPARAM_INFO
	.align		4
.L_17:
        /*0038*/ 	.byte	0x04, 0x17
        /*003a*/ 	.short	(.L_19 - .L_18)
.L_18:
        /*003c*/ 	.word	0x00000000
        /*0040*/ 	.short	0x0007
        /*0042*/ 	.short	0x0038
        /*0044*/ 	.byte	0x00, 0xf4, 0x21, 0x00


	//----- nvinfo : EIATTR_KPARAM_INFO
	.align		4
.L_19:
        /*0048*/ 	.byte	0x04, 0x17
        /*004a*/ 	.short	(.L_21 - .L_20)
.L_20:
        /*004c*/ 	.word	0x00000000
        /*0050*/ 	.short	0x0006
        /*0052*/ 	.short	0x0030
        /*0054*/ 	.byte	0x00, 0xf4, 0x21, 0x00


	//----- nvinfo : EIATTR_KPARAM_INFO
	.align		4
.L_21:
        /*0058*/ 	.byte	0x04, 0x17
        /*005a*/ 	.short	(.L_23 - .L_22)
.L_22:
        /*005c*/ 	.word	0x00000000
        /*0060*/ 	.short	0x0005
        /*0062*/ 	.short	0x0028
        /*0064*/ 	.byte	0x00, 0xf4, 0x21, 0x00


	//----- nvinfo : EIATTR_KPARAM_INFO
	.align		4
.L_23:
        /*0068*/ 	.byte	0x04, 0x17
        /*006a*/ 	.short	(.L_25 - .L_24)
.L_24:
        /*006c*/ 	.word	0x00000000
        /*0070*/ 	.short	0x0004
        /*0072*/ 	.short	0x0020
        /*0074*/ 	.byte	0x00, 0xf4, 0x21, 0x00


	//----- nvinfo : EIATTR_KPARAM_INFO
	.align		4
.L_25:
        /*0078*/ 	.byte	0x04, 0x17
        /*007a*/ 	.short	(.L_27 - .L_26)
.L_26:
        /*007c*/ 	.word	0x00000000
        /*0080*/ 	.short	0x0003
        /*0082*/ 	.short	0x0018
        /*0084*/ 	.byte	0x00, 0xf4, 0x21, 0x00


	//----- nvinfo : EIATTR_KPARAM_INFO
	.align		4
.L_27:
        /*0088*/ 	.byte	0x04, 0x17
        /*008a*/ 	.short	(.L_29 - .L_28)
.L_28:
        /*008c*/ 	.word	0x00000000
        /*0090*/ 	.short	0x0002
        /*0092*/ 	.short	0x0010
        /*0094*/ 	.byte	0x00, 0xf4, 0x21, 0x00


	//----- nvinfo : EIATTR_KPARAM_INFO
	.align		4
.L_29:
        /*0098*/ 	.byte	0x04, 0x17
        /*009a*/ 	.short	(.L_31 - .L_30)
.L_30:
        /*009c*/ 	.word	0x00000000
        /*00a0*/ 	.short	0x0001
        /*00a2*/ 	.short	0x0008
        /*00a4*/ 	.byte	0x00, 0xf4, 0x21, 0x00


	//----- nvinfo : EIATTR_KPARAM_INFO
	.align		4
.L_31:
        /*00a8*/ 	.byte	0x04, 0x17
        /*00aa*/ 	.short	(.L_33 - .L_32)
.L_32:
        /*00ac*/ 	.word	0x00000000
        /*00b0*/ 	.short	0x0000
        /*00b2*/ 	.short	0x0000
        /*00b4*/ 	.byte	0x00, 0xf4, 0x21, 0x00


	//----- nvinfo : EIATTR_SPARSE_MMA_MASK
	.align		4
.L_33:
        /*00b8*/ 	.byte	0x03, 0x50
        /*00ba*/ 	.short	0x0000


	//----- nvinfo : EIATTR_MAXREG_COUNT
	.align		4
        /*00bc*/ 	.byte	0x03, 0x1b
        /*00be*/ 	.short	0x00ff


	//----- nvinfo : EIATTR_EXIT_INSTR_OFFSETS
	.align		4
        /*00c0*/ 	.byte	0x04, 0x1c
        /*00c2*/ 	.short	(.L_35 - .L_34)


	//   ....[0]....
.L_34:
        /*00c4*/ 	.word	0x000004a0


	//   ....[1]....
        /*00c8*/ 	.word	0x000004c0


	//----- nvinfo : EIATTR_REQNTID
	.align		4
.L_35:
        /*00cc*/ 	.byte	0x04, 0x10
        /*00ce*/ 	.short	(.L_37 - .L_36)
.L_36:
        /*00d0*/ 	.word	0x00000080
        /*00d4*/ 	.word	0x00000001
        /*00d8*/ 	.word	0x00000001


	//----- nvinfo : EIATTR_CBANK_PARAM_SIZE
	.align		4
.L_37:
        /*00dc*/ 	.byte	0x03, 0x19
        /*00de*/ 	.short	0x0054


	//----- nvinfo : EIATTR_PARAM_CBANK
	.align		4
        /*00e0*/ 	.byte	0x04, 0x0a
        /*00e2*/ 	.short	(.L_39 - .L_38)
	.align		4
.L_38:
        /*00e4*/ 	.word	index@(.nv.constant0.triton_poi_fused__native_batch_norm_legit_no_training_add_relu_threshold_backward_12)
        /*00e8*/ 	.short	0x0210
        /*00ea*/ 	.short	0x0054


	//----- nvinfo : EIATTR_SW_WAR
	.align		4
.L_39:
        /*00ec*/ 	.byte	0x04, 0x36
        /*00ee*/ 	.short	(.L_41 - .L_40)
.L_40:
        /*00f0*/ 	.word	0x00000008
.L_41:


//--------------------- .nv.callgraph             --------------------------
	.section	.nv.callgraph,"",@"SHT_CUDA_CALLGRAPH"
	.align	4
	.sectionentsize	8
	.align		4
        /*0000*/ 	.word	0x00000000
	.align		4
        /*0004*/ 	.word	0xffffffff
	.align		4
        /*0008*/ 	.word	0x00000000
	.align		4
        /*000c*/ 	.word	0xfffffffe
	.align		4
        /*0010*/ 	.word	0x00000000
	.align		4
        /*0014*/ 	.word	0xfffffffd
	.align		4
        /*0018*/ 	.word	0x00000000
	.align		4
        /*001c*/ 	.word	0xfffffffc


//--------------------- .nv.constant4             --------------------------
	.section	.nv.constant4,"a",@progbits
	.align	8
	.align		8
.nv.constant4:
        /*0000*/ 	.dword	_$_str
	.align		8
        /*0008*/ 	.dword	_$_str_$_2


//--------------------- .text.triton_poi_fused__native_batch_norm_legit_no_training_add_relu_threshold_backward_12 --------------------------
	.section	.text.triton_poi_fused__native_batch_norm_legit_no_training_add_relu_threshold_backward_12,"ax",@progbits
	.align	128
        .global         triton_poi_fused__native_batch_norm_legit_no_training_add_relu_threshold_backward_12
        .type           triton_poi_fused__native_batch_norm_legit_no_training_add_relu_threshold_backward_12,@function
        .size           triton_poi_fused__native_batch_norm_legit_no_training_add_relu_threshold_backward_12,(.L_x_1 - triton_poi_fused__native_batch_norm_legit_no_training_add_relu_threshold_backward_12)
        .other          triton_poi_fused__native_batch_norm_legit_no_training_add_relu_threshold_backward_12,@"STO_CUDA_ENTRY STV_DEFAULT"
triton_poi_fused__native_batch_norm_legit_no_training_add_relu_threshold_backward_12:
.text.triton_poi_fused__native_batch_norm_legit_no_training_add_relu_threshold_backward_12:
[----:B------:R-:W0:Y:S01]  /*0000*/  LDC R1, c[0x0][0x28] ;  /* 0x00000a00ff017b82 */ /* 0x000e220000000800 */
[----:B------:R-:W1:Y:S07]  /*0010*/  S2R R0, SR_TID.X ;  /* 0x0000000000007919 */ /* 0x000e6e0000002100 */
[----:B------:R-:W2:Y:S01]  /*0020*/  LDC.64 R20, c[0x0][0x220] ;  /* 0x00008800ff147b82 */ /* 0x000ea20000000a00 */
[----:B------:R-:W-:Y:S01]  /*0030*/  CS2R R6, SRZ ;  /* 0x0000000000067805 */ /* 0x000fe2000001ff00 */
[----:B------:R-:W-:Y:S01]  /*0040*/  ULDC.64 UR4, c[0x0][0x208] ;  /* 0x0000820000047ab9 */ /* 0x000fe20000000a00 */
[----:B------:R-:W3:Y:S05]  /*0050*/  S2R R3, SR_CTAID.X ;  /* 0x0000000000037919 */ /* 0x000eea0000002500 */
[----:B------:R-:W4:Y:S08]  /*0060*/  LDC.64 R16, c[0x0][0x210] ;  /* 0x00008400ff107b82 */ /* 0x000f300000000a00 */
[----:B------:R-:W5:Y:S08]  /*0070*/  LDC.64 R18, c[0x0][0x218] ;  /* 0x00008600ff127b82 */ /* 0x000f700000000a00 */
[----:B------:R-:W4:Y:S08]  /*0080*/  LDC.64 R12, c[0x0][0x228] ;  /* 0x00008a00ff0c7b82 */ /* 0x000f300000000a00 */
[----:B------:R-:W5:Y:S01]  /*0090*/  LDC.64 R8, c[0x0][0x230] ;  /* 0x00008c00ff087b82 */ /* 0x000f620000000a00 */
[----:B-1----:R-:W-:Y:S01]  /*00a0*/  LOP3.LUT R0, R0, 0x7f, RZ, 0xc0, !PT ;  /* 0x0000007f00007812 */ /* 0x002fe200078ec0ff */
[----:B------:R-:W-:Y:S01]  /*00b0*/  IMAD.MOV.U32 R10, RZ, RZ, RZ ;  /* 0x000000ffff0a7224 */ /* 0x000fe200078e00ff */
[----:B---3--:R-:W-:Y:S01]  /*00c0*/  SHF.R.S32.HI R11, RZ, 0x18, R3 ;  /* 0x00000018ff0b7819 */ /* 0x008fe20000011403 */
[----:B------:R-:W-:-:S02]  /*00d0*/  ULDC.64 UR6, c[0x0][0x258] ;  /* 0x0000960000067ab9 */ /* 0x000fc40000000a00 */
[----:B------:R-:W-:Y:S01]  /*00e0*/  IMAD R0, R3, 0x80, R0 ;  /* 0x0000008003007824 */ /* 0x000fe200078e0200 */
[----:B------:R-:W-:Y:S01]  /*00f0*/  SGXT R11, R11, 0x1 ;  /* 0x000000010b0b781a */ /* 0x000fe20000000200 */
[----:B------:R-:W1:Y:S03]  /*0100*/  LDC.64 R4, c[0x0][0x240] ;  /* 0x00009000ff047b82 */ /* 0x000e660000000a00 */
[----:B------:R-:W-:Y:S02]  /*0110*/  LEA.HI R2, R11, R0, RZ, 0x3 ;  /* 0x000000000b027211 */ /* 0x000fe400078f18ff */
[----:B------:R-:W-:Y:S02]  /*0120*/  ISETP.GE.AND P0, PT, R0, 0x800, PT ;  /* 0x000008000000780c */ /* 0x000fe40003f06270 */
[--C-:B------:R-:W-:Y:S02]  /*0130*/  SHF.R.S32.HI R15, RZ, 0x3, R2.reuse ;  /* 0x00000003ff0f7819 */ /* 0x100fe40000011402 */
[----:B------:R-:W-:-:S04]  /*0140*/  SHF.R.S32.HI R2, RZ, 0x1f, R2 ;  /* 0x0000001fff027819 */ /* 0x000fc80000011402 */
[----:B------:R-:W-:-:S04]  /*0150*/  LEA.HI R2, R2, R15, RZ, 0x6 ;  /* 0x0000000f02027211 */ /* 0x000fc800078f30ff */
[----:B------:R-:W-:-:S05]  /*0160*/  LOP3.LUT R2, R2, 0xffffffc0, RZ, 0xc0, !PT ;  /* 0xffffffc002027812 */ /* 0x000fca00078ec0ff */
[----:B------:R-:W-:Y:S02]  /*0170*/  IMAD.IADD R15, R15, 0x1, -R2 ;  /* 0x000000010f0f7824 */ /* 0x000fe400078e0a02 */
[----:B------:R-:W3:Y:S02]  /*0180*/  LDC.64 R2, c[0x0][0x238] ;  /* 0x00008e00ff027b82 */ /* 0x000ee40000000a00 */
[----:B--2---:R-:W-:-:S05]  /*0190*/  IMAD.WIDE R20, R15, 0x4, R20 ;  /* 0x000000040f147825 */ /* 0x004fca00078e0214 */
[----:B------:R2:W3:Y:S01]  /*01a0*/  @!P0 LDG.E.EL R6, desc[UR4][R20.64] ;  /* 0x0000000414068981 */ /* 0x0004e2000c2e1900 */
[----:B----4-:R-:W-:-:S04]  /*01b0*/  IMAD.WIDE R16, R0, 0x4, R16 ;  /* 0x0000000400107825 */ /* 0x010fc800078e0210 */
[----:B-----5:R-:W-:Y:S01]  /*01c0*/  IMAD.WIDE R18, R15, 0x4, R18 ;  /* 0x000000040f127825 */ /* 0x020fe200078e0212 */
[----:B------:R4:W5:Y:S01]  /*01d0*/  @!P0 LDG.E R7, desc[UR4][R16.64] ;  /* 0x0000000410078981 */ /* 0x000962000c1e1900 */
[----:B--2---:R-:W-:Y:S01]  /*01e0*/  LEA.HI R20, R11, R0, RZ, 0x2 ;  /* 0x000000000b147211 */ /* 0x004fe200078f10ff */
[----:B------:R-:W-:Y:S02]  /*01f0*/  HFMA2.MMA R11, -RZ, RZ, 0, 0 ;  /* 0x00000000ff0b7435 */ /* 0x000fe400000001ff */
[----:B------:R-:W5:Y:S01]  /*0200*/  @!P0 LDG.E.EL R10, desc[UR4][R18.64] ;  /* 0x00000004120a8981 */ /* 0x000f62000c2e1900 */
[----:B0-----:R-:W-:Y:S01]  /*0210*/  IMAD.WIDE R12, R15, 0x4, R12 ;  /* 0x000000040f0c7825 */ /* 0x001fe200078e020c */
[----:B------:R-:W-:-:S03]  /*0220*/  SHF.R.S32.HI R21, RZ, 0x2, R20 ;  /* 0x00000002ff157819 */ /* 0x000fc60000011414 */
[----:B------:R-:W-:Y:S01]  /*0230*/  IMAD.WIDE R14, R15, 0x4, R8 ;  /* 0x000000040f0e7825 */ /* 0x000fe200078e0208 */
[----:B------:R-:W-:-:S03]  /*0240*/  CS2R R8, SRZ ;  /* 0x0000000000087805 */ /* 0x000fc6000001ff00 */
[----:B---3--:R-:W-:Y:S01]  /*0250*/  IMAD.WIDE R2, R21, 0x4, R2 ;  /* 0x0000000415027825 */ /* 0x008fe200078e0202 */
[----:B------:R-:W2:Y:S04]  /*0260*/  @!P0 LDG.E.EL R11, desc[UR4][R12.64] ;  /* 0x000000040c0b8981 */ /* 0x000ea8000c2e1900 */
[----:B------:R-:W2:Y:S01]  /*0270*/  @!P0 LDG.E.EL R8, desc[UR4][R14.64] ;  /* 0x000000040e088981 */ /* 0x000ea2000c2e1900 */
[----:B----4-:R-:W-:-:S03]  /*0280*/  IMAD.MOV.U32 R16, RZ, RZ, RZ ;  /* 0x000000ffff107224 */ /* 0x010fc600078e00ff */
[----:B------:R0:W3:Y:S01]  /*0290*/  @!P0 LDG.E.EL R9, desc[UR4][R2.64] ;  /* 0x0000000402098981 */ /* 0x0000e2000c2e1900 */
[----:B-1----:R-:W-:-:S05]  /*02a0*/  IMAD.WIDE R4, R21, 0x4, R4 ;  /* 0x0000000415047825 */ /* 0x002fca00078e0204 */
[----:B------:R1:W4:Y:S01]  /*02b0*/  @!P0 LDG.E.EL R16, desc[UR4][R4.64] ;  /* 0x0000000404108981 */ /* 0x000322000c2e1900 */
[----:B0-----:R-:W-:Y:S01]  /*02c0*/  MOV R2, 0x3e800000 ;  /* 0x3e80000000027802 */ /* 0x001fe20000000f00 */
[----:B-1----:R-:W0:Y:S02]  /*02d0*/  LDC.64 R4, c[0x0][0x248] ;  /* 0x00009200ff047b82 */ /* 0x002e240000000a00 */
[----:B0-----:R-:W-:-:S04]  /*02e0*/  IMAD.WIDE R4, R0, 0x4, R4 ;  /* 0x0000000400047825 */ /* 0x001fc800078e0204 */
[----:B------:R-:W-:-:S04]  /*02f0*/  FADD R6, R6, 9.9999997473787516356e-06 ;  /* 0x3727c5ac06067421 */ /* 0x000fc80000000000 */
[----:B------:R-:W0:Y:S01]  /*0300*/  MUFU.SQRT R17, R6 ;  /* 0x0000000600117308 */ /* 0x000e220000002000 */
[----:B-----5:R-:W-:Y:S01]  /*0310*/  FADD R7, -R10, R7 ;  /* 0x000000070a077221 */ /* 0x020fe20000000100 */
[C---:B0-----:R-:W-:Y:S02]  /*0320*/  FSETP.GT.AND P1, PT, R17.reuse, 8.50705917302346158658e+37, PT ;  /* 0x7e8000001100780b */ /* 0x041fe40003f24000 */
[----:B------:R-:W-:Y:S02]  /*0330*/  FSETP.GEU.AND P2, PT, R17, 1.175494350822287508e-38, PT ;  /* 0x008000001100780b */ /* 0x000fe40003f4e000 */
[----:B------:R-:W-:-:S09]  /*0340*/  FSEL R2, R2, 1, P1 ;  /* 0x3f80000002027808 */ /* 0x000fd20000800000 */
[----:B------:R-:W-:Y:S02]  /*0350*/  @P1 FMUL R17, R17, 0.25 ;  /* 0x3e80000011111820 */ /* 0x000fe40000400000 */
[----:B------:R-:W-:Y:S02]  /*0360*/  @!P2 FMUL R2, R2, 16777216 ;  /* 0x4b8000000202a820 */ /* 0x000fe40000400000 */
[----:B------:R-:W-:-:S06]  /*0370*/  @!P2 FMUL R17, R17, 16777216 ;  /* 0x4b8000001111a820 */ /* 0x000fcc0000400000 */
[----:B------:R-:W0:Y:S02]  /*0380*/  MUFU.RCP R17, R17 ;  /* 0x0000001100117308 */ /* 0x000e240000001000 */
[----:B0-----:R-:W-:Y:S02]  /*0390*/  FMUL R10, R17, R2 ;  /* 0x00000002110a7220 */ /* 0x001fe40000400000 */
[----:B------:R-:W0:Y:S02]  /*03a0*/  LDC.64 R2, c[0x0][0x250] ;  /* 0x00009400ff027b82 */ /* 0x000e240000000a00 */
[----:B------:R-:W-:-:S04]  /*03b0*/  FMUL R7, R7, R10 ;  /* 0x0000000a07077220 */ /* 0x000fc80000400000 */
[----:B--2---:R-:W-:-:S04]  /*03c0*/  FFMA R8, R7, R11, R8 ;  /* 0x0000000b07087223 */ /* 0x004fc80000000008 */
[C---:B---3--:R-:W-:Y:S01]  /*03d0*/  FADD R6, R8.reuse, R9 ;  /* 0x0000000908067221 */ /* 0x048fe20000000000 */
[----:B------:R-:W-:-:S04]  /*03e0*/  FSETP.GEU.AND P1, PT, R8, -R9, PT ;  /* 0x800000090800720b */ /* 0x000fc80003f2e000 */
[----:B------:R-:W-:Y:S02]  /*03f0*/  FSEL R9, R6, RZ, P1 ;  /* 0x000000ff06097208 */ /* 0x000fe40000800000 */
[----:B------:R-:W-:Y:S02]  /*0400*/  IADD3 R6, P2, R0, UR6, RZ ;  /* 0x0000000600067c10 */ /* 0x000fe4000ff5e0ff */
[C---:B----4-:R-:W-:Y:S01]  /*0410*/  FSETP.GEU.AND P1, PT, R9.reuse, -R16, PT ;  /* 0x800000100900720b */ /* 0x050fe20003f2e000 */
[C---:B------:R-:W-:Y:S01]  /*0420*/  FADD R16, R9.reuse, R16 ;  /* 0x0000001009107221 */ /* 0x040fe20000000000 */
[----:B------:R-:W-:Y:S01]  /*0430*/  FSETP.GTU.AND P3, PT, R9, RZ, PT ;  /* 0x000000ff0900720b */ /* 0x000fe20003f6c000 */
[----:B------:R1:W-:Y:S01]  /*0440*/  @!P0 STG.E desc[UR4][R4.64], R9 ;  /* 0x0000000904008986 */ /* 0x0003e2000c101904 */
[C---:B------:R-:W-:Y:S01]  /*0450*/  LEA.HI.X.SX32 R7, R0.reuse, UR7, 0x1, P2 ;  /* 0x0000000700077c11 */ /* 0x040fe200090f0eff */
[----:B0-----:R-:W-:Y:S01]  /*0460*/  IMAD.WIDE R2, R0, 0x4, R2 ;  /* 0x0000000400027825 */ /* 0x001fe200078e0202 */
[----:B------:R-:W-:-:S02]  /*0470*/  FSEL R11, R16, RZ, P1 ;  /* 0x000000ff100b7208 */ /* 0x000fc40000800000 */
[----:B------:R-:W-:-:S03]  /*0480*/  SEL R13, RZ, 0x1, P3 ;  /* 0x00000001ff0d7807 */ /* 0x000fc60001800000 */
[----:B------:R1:W-:Y:S01]  /*0490*/  @!P0 STG.E desc[UR4][R2.64], R11 ;  /* 0x0000000b02008986 */ /* 0x0003e2000c101904 */
[----:B------:R-:W-:Y:S05]  /*04a0*/  @P0 EXIT ;  /* 0x000000000000094d */ /* 0x000fea0003800000 */
[----:B------:R-:W-:Y:S01]  /*04b0*/  STG.E.U8 desc[UR4][R6.64], R13 ;  /* 0x0000000d06007986 */ /* 0x000fe2000c101104 */
[----:B------:R-:W-:Y:S05]  /*04c0*/  EXIT ;  /* 0x000000000000794d */ /* 0x000fea0003800000 */
.L_x_0:
[----:B------:R-:W-:-:S00]  /*04d0*/  BRA `(.L_x_0) ;  /* 0xfffffffc00fc7947 */ /* 0x000fc0000383ffff */
[----:B------:R-:W-:-:S00]  /*04e0*/  NOP ;  /* 0x0000000000007918 */ /* 0x000fc00000000000 */
        /* <DEDUP_REMOVED lines=9> */
.L_x_1:


//--------------------- .nv.global.init           --------------------------
	.section	.nv.global.init,"aw",@progbits
.nv.global.init:
	.type		_$_str,@object
	.size		_$_str,(_$_str_$_2 - _$_str)
_$_str:
        /*0000*/ 	.byte	0x5f, 0x5f, 0x43, 0x55, 0x44, 0x41, 0x5f, 0x46, 0x54, 0x5a, 0x00
	.type		_$_str_$_2,@object
	.size		_$_str_$_2,(.L_1 - _$_str_$_2)
_$_str_$_2:
        /*000b*/ 	.byte	0x5f, 0x5f, 0x43, 0x55, 0x44, 0x41, 0x5f, 0x50, 0x52, 0x45, 0x43, 0x5f, 0x53, 0x51, 0x52, 0x54
        /*001b*/ 	.byte	0x00
.L_1:


//--------------------- .nv.constant0.triton_poi_fused__native_batch_norm_legit_no_training_add_relu_threshold_backward_12 --------------------------
	.section	.nv.constant0.triton_poi_fused__native_batch_norm_legit_no_training_add_relu_threshold_backward_12,"a",@progbits
	.sectionflags	@""
	.align	4
.nv.constant0.triton_poi_fused__native_batch_norm_legit_no_training_add_relu_threshold_backward_12:
	.zero		612
